	.headerflags	@"EF_CUDA_TEXMODE_UNIFIED EF_CUDA_64BIT_ADDRESS EF_CUDA_ACCELERATORS EF_CUDA_SM90 EF_CUDA_VIRTUAL_SM(EF_CUDA_SM90)"
	.elftype	@"ET_EXEC"


//--------------------- .nv.info                  --------------------------
	.section	.nv.info,"",@"SHT_CUDA_INFO"
	.align	4


	//----- nvinfo : EIATTR_REGCOUNT
	.align		4
        /*0000*/ 	.byte	0x04, 0x2f
        /*0002*/ 	.short	(.L_1 - .L_0)
	.align		4
.L_0:
        /*0004*/ 	.word	index@(triton_poi_fused_max_pool2d_with_indices_12)
        /*0008*/ 	.word	0x00000010


	//----- nvinfo : EIATTR_MIN_STACK_SIZE
	.align		4
.L_1:
        /*000c*/ 	.byte	0x04, 0x12
        /*000e*/ 	.short	(.L_3 - .L_2)
	.align		4
.L_2:
        /*0010*/ 	.word	index@(triton_poi_fused_max_pool2d_with_indices_12)
        /*0014*/ 	.word	0x00000000


	//----- nvinfo : EIATTR_FRAME_SIZE
	.align		4
.L_3:
        /*0018*/ 	.byte	0x04, 0x11
        /*001a*/ 	.short	(.L_5 - .L_4)
	.align		4
.L_4:
        /*001c*/ 	.word	index@(triton_poi_fused_max_pool2d_with_indices_12)
        /*0020*/ 	.word	0x00000000


	//----- nvinfo : EIATTR_MIN_STACK_SIZE
	.align		4
.L_5:
        /*0024*/ 	.byte	0x04, 0x12
        /*0026*/ 	.short	(.L_7 - .L_6)
	.align		4
.L_6:
        /*0028*/ 	.word	index@(triton_poi_fused_max_pool2d_with_indices_12)
        /*002c*/ 	.word	0x00000000
.L_7:


//--------------------- .nv.info.triton_poi_fused_max_pool2d_with_indices_12 --------------------------
	.section	.nv.info.triton_poi_fused_max_pool2d_with_indices_12,"",@"SHT_CUDA_INFO"
	.sectionflags	@""
	.align	4


	//----- nvinfo : EIATTR_CUDA_API_VERSION
	.align		4
        /*0000*/ 	.byte	0x04, 0x37
        /*0002*/ 	.short	(.L_9 - .L_8)
.L_8:
        /*0004*/ 	.word	0x0000007c


	//----- nvinfo : EIATTR_KPARAM_INFO
	.align		4
.L_9:
        /*0008*/ 	.byte	0x04, 0x17
        /*000a*/ 	.short	(.L_11 - .L_10)
.L_10:
        /*000c*/ 	.word	0x00000000
        /*0010*/ 	.short	0x0003
        /*0012*/ 	.short	0x0018
        /*0014*/ 	.byte	0x00, 0xf0, 0x11, 0x00


	//----- nvinfo : EIATTR_KPARAM_INFO
	.align		4
.L_11:
        /*0018*/ 	.byte	0x04, 0x17
        /*001a*/ 	.short	(.L_13 - .L_12)
.L_12:
        /*001c*/ 	.word	0x00000000
        /*0020*/ 	.short	0x0002
        /*0022*/ 	.short	0x0010
        /*0024*/ 	.byte	0x00, 0xf4, 0x21, 0x00


	//----- nvinfo : EIATTR_KPARAM_INFO
	.align		4
.L_13:
        /*0028*/ 	.byte	0x04, 0x17
        /*002a*/ 	.short	(.L_15 - .L_14)
.L_14:
        /*002c*/ 	.word	0x00000000
        /*0030*/ 	.short	0x0001
        /*0032*/ 	.short	0x0008
        /*0034*/ 	.byte	0x00, 0xf4, 0x21, 0x00


	//----- nvinfo : EIATTR_KPARAM_INFO
	.align		4
.L_15:
        /*0038*/ 	.byte	0x04, 0x17
        /*003a*/ 	.short	(.L_17 - .L_16)
.L_16:
        /*003c*/ 	.word	0x00000000
        /*0040*/ 	.short	0x0000
        /*0042*/ 	.short	0x0000
        /*0044*/ 	.byte	0x00, 0xf4, 0x21, 0x00


	//----- nvinfo : EIATTR_SPARSE_MMA_MASK
	.align		4
.L_17:
        /*0048*/ 	.byte	0x03, 0x50
        /*004a*/ 	.short	0x0000


	//----- nvinfo : EIATTR_MAXREG_COUNT
	.align		4
        /*004c*/ 	.byte	0x03, 0x1b
        /*004e*/ 	.short	0x00ff


	//----- nvinfo : EIATTR_EXIT_INSTR_OFFSETS
	.align		4
        /*0050*/ 	.byte	0x04, 0x1c
        /*0052*/ 	.short	(.L_19 - .L_18)


	//   ....[0]....
.L_18:
        /*0054*/ 	.word	0x00000410


	//----- nvinfo : EIATTR_REQNTID
	.align		4
.L_19:
        /*0058*/ 	.byte	0x04, 0x10
        /*005a*/ 	.short	(.L_21 - .L_20)
.L_20:
        /*005c*/ 	.word	0x00000080
        /*0060*/ 	.word	0x00000001
        /*0064*/ 	.word	0x00000001


	//----- nvinfo : EIATTR_CBANK_PARAM_SIZE
	.align		4
.L_21:
        /*0068*/ 	.byte	0x03, 0x19
        /*006a*/ 	.short	0x001c


	//----- nvinfo : EIATTR_PARAM_CBANK
	.align		4
        /*006c*/ 	.byte	0x04, 0x0a
        /*006e*/ 	.short	(.L_23 - .L_22)
	.align		4
.L_22:
        /*0070*/ 	.word	index@(.nv.constant0.triton_poi_fused_max_pool2d_with_indices_12)
        /*0074*/ 	.short	0x0210
        /*0076*/ 	.short	0x001c


	//----- nvinfo : EIATTR_SW_WAR
	.align		4
.L_23:
        /*0078*/ 	.byte	0x04, 0x36
        /*007a*/ 	.short	(.L_25 - .L_24)
.L_24:
        /*007c*/ 	.word	0x00000008
.L_25:


//--------------------- .nv.callgraph             --------------------------
	.section	.nv.callgraph,"",@"SHT_CUDA_CALLGRAPH"
	.align	4
	.sectionentsize	8
	.align		4
        /*0000*/ 	.word	0x00000000
	.align		4
        /*0004*/ 	.word	0xffffffff
	.align		4
        /*0008*/ 	.word	0x00000000
	.align		4
        /*000c*/ 	.word	0xfffffffe
	.align		4
        /*0010*/ 	.word	0x00000000
	.align		4
        /*0014*/ 	.word	0xfffffffd
	.align		4
        /*0018*/ 	.word	0x00000000
	.align		4
        /*001c*/ 	.word	0xfffffffc


//--------------------- .text.triton_poi_fused_max_pool2d_with_indices_12 --------------------------
	.section	.text.triton_poi_fused_max_pool2d_with_indices_12,"ax",@progbits
	.align	128
        .global         triton_poi_fused_max_pool2d_with_indices_12
        .type           triton_poi_fused_max_pool2d_with_indices_12,@function
        .size           triton_poi_fused_max_pool2d_with_indices_12,(.L_x_1 - triton_poi_fused_max_pool2d_with_indices_12)
        .other          triton_poi_fused_max_pool2d_with_indices_12,@"STO_CUDA_ENTRY STV_DEFAULT"
triton_poi_fused_max_pool2d_with_indices_12:
.text.triton_poi_fused_max_pool2d_with_indices_12:
[----:B------:R-:W-:Y:S01]  /*0000*/  LDC R1, c[0x0][0x28] ;  /* 0x00000a00ff017b82 */ /* 0x000fe20000000800 */
[----:B------:R-:W1:Y:S01]  /*0010*/  S2R R0, SR_TID.X ;  /* 0x0000000000007919 */ /* 0x000e620000002100 */
[----:B------:R-:W-:Y:S01]  /*0020*/  ULDC.64 UR4, c[0x0][0x208] ;  /* 0x0000820000047ab9 */ /* 0x000fe20000000a00 */
[----:B------:R-:W-:Y:S01]  /*0030*/  ULDC.64 UR6, c[0x0][0x220] ;  /* 0x0000880000067ab9 */ /* 0x000fe20000000a00 */
[----:B------:R-:W2:Y:S01]  /*0040*/  S2R R3, SR_CTAID.X ;  /* 0x0000000000037919 */ /* 0x000ea20000002500 */
[----:B-1----:R-:W-:Y:S01]  /*0050*/  IMAD.SHL.U32 R0, R0, 0x2, RZ ;  /* 0x0000000200007824 */ /* 0x002fe200078e00ff */
[----:B--2---:R-:W-:-:S04]  /*0060*/  SHF.R.S32.HI R5, RZ, 0x17, R3 ;  /* 0x00000017ff057819 */ /* 0x004fc80000011403 */
[----:B------:R-:W-:Y:S02]  /*0070*/  LOP3.LUT R0, R0, 0xfe, RZ, 0xc0, !PT ;  /* 0x000000fe00007812 */ /* 0x000fe400078ec0ff */
[----:B------:R-:W-:-:S03]  /*0080*/  SGXT R5, R5, 0x1 ;  /* 0x000000010505781a */ /* 0x000fc60000000200 */
[----:B------:R-:W-:-:S05]  /*0090*/  IMAD R0, R3, 0x100, R0 ;  /* 0x0000010003007824 */ /* 0x000fca00078e0200 */
[----:B------:R-:W-:Y:S02]  /*00a0*/  SHF.R.S32.HI R3, RZ, 0x1f, R0 ;  /* 0x0000001fff037819 */ /* 0x000fe40000011400 */
[-C--:B------:R-:W-:Y:S02]  /*00b0*/  LEA.HI R6, R5, R0.reuse, RZ, 0xb ;  /* 0x0000000005067211 */ /* 0x080fe400078f58ff */
[----:B------:R-:W-:Y:S02]  /*00c0*/  LEA.HI R4, R3, R0, RZ, 0x8 ;  /* 0x0000000003047211 */ /* 0x000fe400078f40ff */
[----:B------:R-:W1:Y:S01]  /*00d0*/  LDC.64 R2, c[0x0][0x210] ;  /* 0x00008400ff027b82 */ /* 0x000e620000000a00 */
[----:B------:R-:W-:Y:S01]  /*00e0*/  IMAD.SHL.U32 R7, R6, 0x4, RZ ;  /* 0x0000000406077824 */ /* 0x000fe200078e00ff */
[----:B------:R-:W-:-:S04]  /*00f0*/  SHF.R.S32.HI R5, RZ, 0x8, R4 ;  /* 0x00000008ff057819 */ /* 0x000fc80000011404 */
[----:B------:R-:W-:Y:S02]  /*0100*/  LEA.HI R6, R5, R5, RZ, 0x3 ;  /* 0x0000000505067211 */ /* 0x000fe400078f18ff */
[----:B------:R-:W-:Y:S02]  /*0110*/  LOP3.LUT R8, R7, 0xffffe000, RZ, 0xc0, !PT ;  /* 0xffffe00007087812 */ /* 0x000fe400078ec0ff */
[----:B------:R-:W-:Y:S02]  /*0120*/  LOP3.LUT R7, R4, 0xffffff00, RZ, 0xc0, !PT ;  /* 0xffffff0004077812 */ /* 0x000fe400078ec0ff */
[----:B------:R-:W-:Y:S02]  /*0130*/  LOP3.LUT R6, R6, 0x7ffff8, RZ, 0xc0, !PT ;  /* 0x007ffff806067812 */ /* 0x000fe400078ec0ff */
[----:B------:R-:W-:-:S03]  /*0140*/  IADD3 R7, R8, R0, -R7 ;  /* 0x0000000008077210 */ /* 0x000fc60007ffe807 */
[----:B------:R-:W-:-:S04]  /*0150*/  IMAD.IADD R6, R5, 0x1, -R6 ;  /* 0x0000000105067824 */ /* 0x000fc800078e0a06 */
[----:B------:R-:W-:-:S04]  /*0160*/  IMAD R11, R6, 0x200, R7 ;  /* 0x00000200060b7824 */ /* 0x000fc800078e0207 */
[C---:B------:R-:W-:Y:S02]  /*0170*/  VIADD R9, R11.reuse, 0x100 ;  /* 0x000001000b097836 */ /* 0x040fe40000000000 */
[----:B-1----:R-:W-:-:S04]  /*0180*/  IMAD.WIDE R6, R11, 0x4, R2 ;  /* 0x000000040b067825 */ /* 0x002fc800078e0202 */
[--C-:B------:R-:W-:Y:S02]  /*0190*/  IMAD.WIDE R8, R9, 0x4, R2.reuse ;  /* 0x0000000409087825 */ /* 0x100fe400078e0202 */
[----:B------:R-:W2:Y:S02]  /*01a0*/  LDG.E.64 R6, desc[UR4][R6.64] ;  /* 0x0000000406067981 */ /* 0x000ea4000c1e1b00 */
[----:B------:R-:W-:Y:S02]  /*01b0*/  VIADD R5, R11, 0x1000 ;  /* 0x000010000b057836 */ /* 0x000fe40000000000 */
[----:B------:R1:W2:Y:S02]  /*01c0*/  LDG.E.64 R12, desc[UR4][R8.64] ;  /* 0x00000004080c7981 */ /* 0x0002a4000c1e1b00 */
[----:B------:R-:W-:-:S04]  /*01d0*/  IMAD.WIDE R4, R5, 0x4, R2 ;  /* 0x0000000405047825 */ /* 0x000fc800078e0202 */
[----:B------:R-:W-:Y:S02]  /*01e0*/  VIADD R11, R11, 0x1100 ;  /* 0x000011000b0b7836 */ /* 0x000fe40000000000 */
[----:B------:R-:W3:Y:S02]  /*01f0*/  LDG.E.64 R4, desc[UR4][R4.64] ;  /* 0x0000000404047981 */ /* 0x000ee4000c1e1b00 */
[----:B------:R-:W-:Y:S01]  /*0200*/  IMAD.WIDE R2, R11, 0x4, R2 ;  /* 0x000000040b027825 */ /* 0x000fe200078e0202 */
[----:B-1----:R-:W1:Y:S05]  /*0210*/  LDC.64 R8, c[0x0][0x218] ;  /* 0x00008600ff087b82 */ /* 0x002e6a0000000a00 */
[----:B------:R-:W4:Y:S01]  /*0220*/  LDG.E.64 R2, desc[UR4][R2.64] ;  /* 0x0000000402027981 */ /* 0x000f22000c1e1b00 */
[----:B--2---:R-:W-:-:S02]  /*0230*/  FSETP.GT.AND P4, PT, R13, R7, PT ;  /* 0x000000070d00720b */ /* 0x004fc40003f84000 */
[----:B------:R-:W-:Y:S02]  /*0240*/  FSETP.GT.AND P3, PT, R12, R6, PT ;  /* 0x000000060c00720b */ /* 0x000fe40003f64000 */
[----:B------:R-:W-:Y:S02]  /*0250*/  FSETP.NAN.AND P0, PT, R13, R13, PT ;  /* 0x0000000d0d00720b */ /* 0x000fe40003f08000 */
[----:B---3--:R-:W-:Y:S02]  /*0260*/  FSETP.NAN.AND P6, PT, R5, R5, PT ;  /* 0x000000050500720b */ /* 0x008fe40003fc8000 */
[----:B------:R-:W-:Y:S02]  /*0270*/  FSETP.NAN.AND P5, PT, R4, R4, PT ;  /* 0x000000040400720b */ /* 0x000fe40003fa8000 */
[----:B------:R-:W-:-:S03]  /*0280*/  FSETP.NAN.AND P1, PT, R12, R12, PT ;  /* 0x0000000c0c00720b */ /* 0x000fc60003f28000 */
[----:B------:R-:W-:Y:S02]  /*0290*/  @!P4 SEL R13, R13, R7, P0 ;  /* 0x000000070d0dc207 */ /* 0x000fe40000000000 */
[----:B------:R-:W-:Y:S02]  /*02a0*/  @!P3 SEL R12, R12, R6, P1 ;  /* 0x000000060c0cb207 */ /* 0x000fe40000800000 */
[----:B------:R-:W-:Y:S02]  /*02b0*/  FSETP.GEU.AND P0, PT, R13, R5, PT ;  /* 0x000000050d00720b */ /* 0x000fe40003f0e000 */
[----:B----4-:R-:W-:Y:S02]  /*02c0*/  FSETP.NAN.AND P1, PT, R2, R2, PT ;  /* 0x000000020200720b */ /* 0x010fe40003f28000 */
[----:B------:R-:W-:Y:S02]  /*02d0*/  FSETP.GEU.AND P2, PT, R12, R4, PT ;  /* 0x000000040c00720b */ /* 0x000fe40003f4e000 */
[----:B------:R-:W-:-:S02]  /*02e0*/  @!P6 SEL R5, R5, R13, !P0 ;  /* 0x0000000d0505e207 */ /* 0x000fc40004000000 */
[----:B------:R-:W-:Y:S02]  /*02f0*/  FSETP.NAN.AND P6, PT, R3, R3, PT ;  /* 0x000000030300720b */ /* 0x000fe40003fc8000 */
[----:B------:R-:W-:Y:S02]  /*0300*/  SEL R7, RZ, 0x1, !P4 ;  /* 0x00000001ff077807 */ /* 0x000fe40006000000 */
[----:B------:R-:W-:Y:S02]  /*0310*/  @!P5 SEL R4, R4, R12, !P2 ;  /* 0x0000000c0404d207 */ /* 0x000fe40005000000 */
[----:B------:R-:W-:Y:S02]  /*0320*/  SEL R6, RZ, 0x1, !P3 ;  /* 0x00000001ff067807 */ /* 0x000fe40005800000 */
[----:B------:R-:W-:Y:S02]  /*0330*/  SEL R7, R7, 0x2, P0 ;  /* 0x0000000207077807 */ /* 0x000fe40000000000 */
[----:B------:R-:W-:-:S02]  /*0340*/  FSETP.GEU.AND P3, PT, R4, R2, PT ;  /* 0x000000020400720b */ /* 0x000fc40003f6e000 */
[----:B------:R-:W-:Y:S02]  /*0350*/  SEL R10, R6, 0x2, P2 ;  /* 0x00000002060a7807 */ /* 0x000fe40001000000 */
[----:B------:R-:W-:Y:S02]  /*0360*/  FSETP.GEU.AND P0, PT, R5, R3, PT ;  /* 0x000000030500720b */ /* 0x000fe40003f0e000 */
[----:B------:R-:W-:Y:S02]  /*0370*/  @!P1 SEL R2, R2, R4, !P3 ;  /* 0x0000000402029207 */ /* 0x000fe40005800000 */
[----:B------:R-:W-:Y:S02]  /*0380*/  SEL R10, R10, 0x3, P3 ;  /* 0x000000030a0a7807 */ /* 0x000fe40001800000 */
[----:B------:R-:W-:Y:S02]  /*0390*/  SEL R11, R7, 0x3, P0 ;  /* 0x00000003070b7807 */ /* 0x000fe40000000000 */
[----:B------:R-:W-:-:S02]  /*03a0*/  IADD3 R6, P1, R0, UR6, RZ ;  /* 0x0000000600067c10 */ /* 0x000fc4000ff3e0ff */
[----:B------:R-:W-:Y:S01]  /*03b0*/  @!P6 SEL R3, R3, R5, !P0 ;  /* 0x000000050303e207 */ /* 0x000fe20004000000 */
[C---:B-1----:R-:W-:Y:S01]  /*03c0*/  IMAD.WIDE R4, R0.reuse, 0x4, R8 ;  /* 0x0000000400047825 */ /* 0x042fe200078e0208 */
[----:B------:R-:W-:-:S03]  /*03d0*/  LEA.HI.X.SX32 R7, R0, UR7, 0x1, P1 ;  /* 0x0000000700077c11 */ /* 0x000fc600088f0eff */
[----:B------:R-:W-:Y:S01]  /*03e0*/  IMAD R11, R11, 0x100, R10 ;  /* 0x000001000b0b7824 */ /* 0x000fe200078e020a */
[----:B------:R-:W-:Y:S04]  /*03f0*/  STG.E.64 desc[UR4][R4.64], R2 ;  /* 0x0000000204007986 */ /* 0x000fe8000c101b04 */
[----:B------:R-:W-:Y:S01]  /*0400*/  STG.E.U16 desc[UR4][R6.64], R11 ;  /* 0x0000000b06007986 */ /* 0x000fe2000c101504 */
[----:B------:R-:W-:Y:S05]  /*0410*/  EXIT ;  /* 0x000000000000794d */ /* 0x000fea0003800000 */
.L_x_0:
[----:B------:R-:W-:-:S00]  /*0420*/  BRA `(.L_x_0) ;  /* 0xfffffffc00fc7947 */ /* 0x000fc0000383ffff */
[----:B------:R-:W-:-:S00]  /*0430*/  NOP ;  /* 0x0000000000007918 */ /* 0x000fc00000000000 */
        /* <DEDUP_REMOVED lines=12> */
.L_x_1:


//--------------------- .nv.constant0.triton_poi_fused_max_pool2d_with_indices_12 --------------------------
	.section	.nv.constant0.triton_poi_fused_max_pool2d_with_indices_12,"a",@progbits
	.sectionflags	@""
	.align	4
.nv.constant0.triton_poi_fused_max_pool2d_with_indices_12:
	.zero		556
